	.headerflags	@"EF_CUDA_TEXMODE_UNIFIED EF_CUDA_64BIT_ADDRESS EF_CUDA_ACCELERATORS EF_CUDA_SM90 EF_CUDA_VIRTUAL_SM(EF_CUDA_SM90)"
	.elftype	@"ET_EXEC"


//--------------------- .nv.info                  --------------------------
	.section	.nv.info,"",@"SHT_CUDA_INFO"
	.align	4


	//----- nvinfo : EIATTR_REGCOUNT
	.align		4
        /*0000*/ 	.byte	0x04, 0x2f
        /*0002*/ 	.short	(.L_3 - .L_2)
	.align		4
.L_2:
        /*0004*/ 	.word	index@(triton_poi_fused__native_batch_norm_legit_no_training_add_relu_3)
        /*0008*/ 	.word	0x00000020


	//----- nvinfo : EIATTR_MIN_STACK_SIZE
	.align		4
.L_3:
        /*000c*/ 	.byte	0x04, 0x12
        /*000e*/ 	.short	(.L_5 - .L_4)
	.align		4
.L_4:
        /*0010*/ 	.word	index@(triton_poi_fused__native_batch_norm_legit_no_training_add_relu_3)
        /*0014*/ 	.word	0x00000000


	//----- nvinfo : EIATTR_FRAME_SIZE
	.align		4
.L_5:
        /*0018*/ 	.byte	0x04, 0x11
        /*001a*/ 	.short	(.L_7 - .L_6)
	.align		4
.L_6:
        /*001c*/ 	.word	index@(triton_poi_fused__native_batch_norm_legit_no_training_add_relu_3)
        /*0020*/ 	.word	0x00000000


	//----- nvinfo : EIATTR_MIN_STACK_SIZE
	.align		4
.L_7:
        /*0024*/ 	.byte	0x04, 0x12
        /*0026*/ 	.short	(.L_9 - .L_8)
	.align		4
.L_8:
        /*0028*/ 	.word	index@(triton_poi_fused__native_batch_norm_legit_no_training_add_relu_3)
        /*002c*/ 	.word	0x00000000
.L_9:


//--------------------- .nv.info.triton_poi_fused__native_batch_norm_legit_no_training_add_relu_3 --------------------------
	.section	.nv.info.triton_poi_fused__native_batch_norm_legit_no_training_add_relu_3,"",@"SHT_CUDA_INFO"
	.sectionflags	@""
	.align	4


	//----- nvinfo : EIATTR_CUDA_API_VERSION
	.align		4
        /*0000*/ 	.byte	0x04, 0x37
        /*0002*/ 	.short	(.L_11 - .L_10)
.L_10:
        /*0004*/ 	.word	0x0000007c


	//----- nvinfo : EIATTR_KPARAM_INFO
	.align		4
.L_11:
        /*0008*/ 	.byte	0x04, 0x17
        /*000a*/ 	.short	(.L_13 - .L_12)
.L_12:
        /*000c*/ 	.word	0x00000000
        /*0010*/ 	.short	0x000b
        /*0012*/ 	.short	0x0058
        /*0014*/ 	.byte	0x00, 0xf0, 0x11, 0x00


	//----- nvinfo : EIATTR_KPARAM_INFO
	.align		4
.L_13:
        /*0018*/ 	.byte	0x04, 0x17
        /*001a*/ 	.short	(.L_15 - .L_14)
.L_14:
        /*001c*/ 	.word	0x00000000
        /*0020*/ 	.short	0x000a
        /*0022*/ 	.short	0x0050
        /*0024*/ 	.byte	0x00, 0xf4, 0x21, 0x00


	//----- nvinfo : EIATTR_KPARAM_INFO
	.align		4
.L_15:
        /*0028*/ 	.byte	0x04, 0x17
        /*002a*/ 	.short	(.L_17 - .L_16)
.L_16:
        /*002c*/ 	.word	0x00000000
        /*0030*/ 	.short	0x0009
        /*0032*/ 	.short	0x0048
        /*0034*/ 	.byte	0x00, 0xf4, 0x21, 0x00


	//----- nvinfo : EIATTR_KPARAM_INFO
	.align		4
.L_17:
        /*0038*/ 	.byte	0x04, 0x17
        /*003a*/ 	.short	(.L_19 - .L_18)
.L_18:
        /*003c*/ 	.word	0x00000000
        /*0040*/ 	.short	0x0008
        /*0042*/ 	.short	0x0040
        /*0044*/ 	.byte	0x00, 0xf4, 0x21, 0x00


	//----- nvinfo : EIATTR_KPARAM_INFO
	.align		4
.L_19:
        /*0048*/ 	.byte	0x04, 0x17
        /*004a*/ 	.short	(.L_21 - .L_20)
.L_20:
        /*004c*/ 	.word	0x00000000
        /*0050*/ 	.short	0x0007
        /*0052*/ 	.short	0x0038
        /*0054*/ 	.byte	0x00, 0xf4, 0x21, 0x00


	//----- nvinfo : EIATTR_KPARAM_INFO
	.align		4
.L_21:
        /*0058*/ 	.byte	0x04, 0x17
        /*005a*/ 	.short	(.L_23 - .L_22)
.L_22:
        /*005c*/ 	.word	0x00000000
        /*0060*/ 	.short	0x0006
        /*0062*/ 	.short	0x0030
        /*0064*/ 	.byte	0x00, 0xf4, 0x21, 0x00


	//----- nvinfo : EIATTR_KPARAM_INFO
	.align		4
.L_23:
        /*0068*/ 	.byte	0x04, 0x17
        /*006a*/ 	.short	(.L_25 - .L_24)
.L_24:
        /*006c*/ 	.word	0x00000000
        /*0070*/ 	.short	0x0005
        /*0072*/ 	.short	0x0028
        /*0074*/ 	.byte	0x00, 0xf4, 0x21, 0x00


	//----- nvinfo : EIATTR_KPARAM_INFO
	.align		4
.L_25:
        /*0078*/ 	.byte	0x04, 0x17
        /*007a*/ 	.short	(.L_27 - .L_26)
.L_26:
        /*007c*/ 	.word	0x00000000
        /*0080*/ 	.short	0x0004
        /*0082*/ 	.short	0x0020
        /*0084*/ 	.byte	0x00, 0xf4, 0x21, 0x00


	//----- nvinfo : EIATTR_KPARAM_INFO
	.align		4
.L_27:
        /*0088*/ 	.byte	0x04, 0x17
        /*008a*/ 	.short	(.L_29 - .L_28)
.L_28:
        /*008c*/ 	.word	0x00000000
        /*0090*/ 	.short	0x0003
        /*0092*/ 	.short	0x0018
        /*0094*/ 	.byte	0x00, 0xf4, 0x21, 0x00


	//----- nvinfo : EIATTR_KPARAM_INFO
	.align		4
.L_29:
        /*0098*/ 	.byte	0x04, 0x17
        /*009a*/ 	.short	(.L_31 - .L_30)
.L_30:
        /*009c*/ 	.word	0x00000000
        /*00a0*/ 	.short	0x0002
        /*00a2*/ 	.short	0x0010
        /*00a4*/ 	.byte	0x00, 0xf4, 0x21, 0x00


	//----- nvinfo : EIATTR_KPARAM_INFO
	.align		4
.L_31:
        /*00a8*/ 	.byte	0x04, 0x17
        /*00aa*/ 	.short	(.L_33 - .L_32)
.L_32:
        /*00ac*/ 	.word	0x00000000
        /*00b0*/ 	.short	0x0001
        /*00b2*/ 	.short	0x0008
        /*00b4*/ 	.byte	0x00, 0xf4, 0x21, 0x00


	//----- nvinfo : EIATTR_KPARAM_INFO
	.align		4
.L_33:
        /*00b8*/ 	.byte	0x04, 0x17
        /*00ba*/ 	.short	(.L_35 - .L_34)
.L_34:
        /*00bc*/ 	.word	0x00000000
        /*00c0*/ 	.short	0x0000
        /*00c2*/ 	.short	0x0000
        /*00c4*/ 	.byte	0x00, 0xf4, 0x21, 0x00


	//----- nvinfo : EIATTR_SPARSE_MMA_MASK
	.align		4
.L_35:
        /*00c8*/ 	.byte	0x03, 0x50
        /*00ca*/ 	.short	0x0000


	//----- nvinfo : EIATTR_MAXREG_COUNT
	.align		4
        /*00cc*/ 	.byte	0x03, 0x1b
        /*00ce*/ 	.short	0x00ff


	//----- nvinfo : EIATTR_EXIT_INSTR_OFFSETS
	.align		4
        /*00d0*/ 	.byte	0x04, 0x1c
        /*00d2*/ 	.short	(.L_37 - .L_36)


	//   ....[0]....
.L_36:
        /*00d4*/ 	.word	0x00000b80


	//----- nvinfo : EIATTR_REQNTID
	.align		4
.L_37:
        /*00d8*/ 	.byte	0x04, 0x10
        /*00da*/ 	.short	(.L_39 - .L_38)
.L_38:
        /*00dc*/ 	.word	0x00000080
        /*00e0*/ 	.word	0x00000001
        /*00e4*/ 	.word	0x00000001


	//----- nvinfo : EIATTR_CBANK_PARAM_SIZE
	.align		4
.L_39:
        /*00e8*/ 	.byte	0x03, 0x19
        /*00ea*/ 	.short	0x005c


	//----- nvinfo : EIATTR_PARAM_CBANK
	.align		4
        /*00ec*/ 	.byte	0x04, 0x0a
        /*00ee*/ 	.short	(.L_41 - .L_40)
	.align		4
.L_40:
        /*00f0*/ 	.word	index@(.nv.constant0.triton_poi_fused__native_batch_norm_legit_no_training_add_relu_3)
        /*00f4*/ 	.short	0x0210
        /*00f6*/ 	.short	0x005c


	//----- nvinfo : EIATTR_SW_WAR
	.align		4
.L_41:
        /*00f8*/ 	.byte	0x04, 0x36
        /*00fa*/ 	.short	(.L_43 - .L_42)
.L_42:
        /*00fc*/ 	.word	0x00000008
.L_43:


//--------------------- .nv.callgraph             --------------------------
	.section	.nv.callgraph,"",@"SHT_CUDA_CALLGRAPH"
	.align	4
	.sectionentsize	8
	.align		4
        /*0000*/ 	.word	0x00000000
	.align		4
        /*0004*/ 	.word	0xffffffff
	.align		4
        /*0008*/ 	.word	0x00000000
	.align		4
        /*000c*/ 	.word	0xfffffffe
	.align		4
        /*0010*/ 	.word	0x00000000
	.align		4
        /*0014*/ 	.word	0xfffffffd
	.align		4
        /*0018*/ 	.word	0x00000000
	.align		4
        /*001c*/ 	.word	0xfffffffc


//--------------------- .nv.constant4             --------------------------
	.section	.nv.constant4,"a",@progbits
	.align	8
	.align		8
.nv.constant4:
        /*0000*/ 	.dword	_$_str
	.align		8
        /*0008*/ 	.dword	_$_str_$_2


//--------------------- .text.triton_poi_fused__native_batch_norm_legit_no_training_add_relu_3 --------------------------
	.section	.text.triton_poi_fused__native_batch_norm_legit_no_training_add_relu_3,"ax",@progbits
	.align	128
        .global         triton_poi_fused__native_batch_norm_legit_no_training_add_relu_3
        .type           triton_poi_fused__native_batch_norm_legit_no_training_add_relu_3,@function
        .size           triton_poi_fused__native_batch_norm_legit_no_training_add_relu_3,(.L_x_1 - triton_poi_fused__native_batch_norm_legit_no_training_add_relu_3)
        .other          triton_poi_fused__native_batch_norm_legit_no_training_add_relu_3,@"STO_CUDA_ENTRY STV_DEFAULT"
triton_poi_fused__native_batch_norm_legit_no_training_add_relu_3:
.text.triton_poi_fused__native_batch_norm_legit_no_training_add_relu_3:
[----:B------:R-:W-:Y:S01]  /*0000*/  LDC R1, c[0x0][0x28] ;  /* 0x00000a00ff017b82 */ /* 0x000fe20000000800 */
[----:B------:R-:W1:Y:S01]  /*0010*/  S2R R0, SR_TID.X ;  /* 0x0000000000007919 */ /* 0x000e620000002100 */
[----:B------:R-:W-:-:S06]  /*0020*/  ULDC.64 UR4, c[0x0][0x208] ;  /* 0x0000820000047ab9 */ /* 0x000fcc0000000a00 */
[----:B------:R-:W2:Y:S01]  /*0030*/  LDC.64 R8, c[0x0][0x220] ;  /* 0x00008800ff087b82 */ /* 0x000ea20000000a00 */
[----:B------:R-:W3:Y:S07]  /*0040*/  S2R R3, SR_CTAID.X ;  /* 0x0000000000037919 */ /* 0x000eee0000002500 */
[----:B------:R-:W4:Y:S08]  /*0050*/  LDC.64 R28, c[0x0][0x218] ;  /* 0x00008600ff1c7b82 */ /* 0x000f300000000a00 */
[----:B------:R-:W5:Y:S08]  /*0060*/  LDC.64 R18, c[0x0][0x230] ;  /* 0x00008c00ff127b82 */ /* 0x000f700000000a00 */
[----:B------:R-:W2:Y:S01]  /*0070*/  LDC.64 R26, c[0x0][0x238] ;  /* 0x00008e00ff1a7b82 */ /* 0x000ea20000000a00 */
[----:B-1----:R-:W-:-:S02]  /*0080*/  SHF.L.U32 R0, R0, 0x2, RZ ;  /* 0x0000000200007819 */ /* 0x002fc400000006ff */
[----:B---3--:R-:W-:Y:S02]  /*0090*/  SHF.R.S32.HI R5, RZ, 0x15, R3 ;  /* 0x00000015ff057819 */ /* 0x008fe40000011403 */
[----:B------:R-:W-:Y:S02]  /*00a0*/  LOP3.LUT R0, R0, 0x1fc, RZ, 0xc0, !PT ;  /* 0x000001fc00007812 */ /* 0x000fe400078ec0ff */
[----:B------:R-:W-:Y:S02]  /*00b0*/  SGXT R5, R5, 0x1 ;  /* 0x000000010505781a */ /* 0x000fe40000000200 */
[----:B------:R-:W-:Y:S02]  /*00c0*/  LEA R4, R3, R0, 0xa ;  /* 0x0000000003047211 */ /* 0x000fe400078e50ff */
[----:B------:R-:W1:Y:S02]  /*00d0*/  LDC.64 R2, c[0x0][0x228] ;  /* 0x00008a00ff027b82 */ /* 0x000e640000000a00 */
[----:B------:R-:W-:-:S04]  /*00e0*/  LEA.HI R5, R5, R4, RZ, 0x8 ;  /* 0x0000000405057211 */ /* 0x000fc800078f40ff */
[----:B------:R-:W-:Y:S02]  /*00f0*/  SHF.R.S32.HI R21, RZ, 0x8, R5 ;  /* 0x00000008ff157819 */ /* 0x000fe40000011405 */
[----:B------:R-:W-:Y:S02]  /*0100*/  IADD3 R5, R5, 0x200, RZ ;  /* 0x0000020005057810 */ /* 0x000fe40007ffe0ff */
[----:B------:R-:W-:Y:S02]  /*0110*/  LEA.HI R0, R21, R21, RZ, 0x8 ;  /* 0x0000001515007211 */ /* 0x000fe400078f40ff */
[----:B------:R-:W-:Y:S02]  /*0120*/  SHF.R.S32.HI R5, RZ, 0x8, R5 ;  /* 0x00000008ff057819 */ /* 0x000fe40000011405 */
[----:B------:R-:W-:Y:S02]  /*0130*/  LOP3.LUT R0, R0, 0xffffff00, RZ, 0xc0, !PT ;  /* 0xffffff0000007812 */ /* 0x000fe400078ec0ff */
[----:B------:R-:W-:-:S02]  /*0140*/  LEA.HI R6, R5, R5, RZ, 0x8 ;  /* 0x0000000505067211 */ /* 0x000fc400078f40ff */
[----:B------:R-:W-:Y:S02]  /*0150*/  IADD3 R21, R21, -R0, RZ ;  /* 0x8000000015157210 */ /* 0x000fe40007ffe0ff */
[----:B------:R-:W-:-:S04]  /*0160*/  LOP3.LUT R6, R6, 0xffffff00, RZ, 0xc0, !PT ;  /* 0xffffff0006067812 */ /* 0x000fc800078ec0ff */
[----:B------:R-:W-:Y:S01]  /*0170*/  IADD3 R23, R5, -R6, RZ ;  /* 0x8000000605177210 */ /* 0x000fe20007ffe0ff */
[----:B-1----:R-:W-:-:S04]  /*0180*/  IMAD.WIDE R10, R21, 0x4, R2 ;  /* 0x00000004150a7825 */ /* 0x002fc800078e0202 */
[----:B------:R-:W-:Y:S01]  /*0190*/  IMAD.WIDE R6, R23, 0x4, R2 ;  /* 0x0000000417067825 */ /* 0x000fe200078e0202 */
[----:B------:R1:W3:Y:S01]  /*01a0*/  LDG.E.EL R5, desc[UR4][R10.64] ;  /* 0x000000040a057981 */ /* 0x0002e2000c2e1900 */
[----:B------:R-:W1:Y:S04]  /*01b0*/  LDC.64 R2, c[0x0][0x250] ;  /* 0x00009400ff027b82 */ /* 0x000e680000000a00 */
[----:B------:R-:W3:Y:S01]  /*01c0*/  LDG.E.EL R7, desc[UR4][R6.64] ;  /* 0x0000000406077981 */ /* 0x000ee2000c2e1900 */
[----:B-1----:R-:W-:-:S06]  /*01d0*/  IMAD.WIDE R16, R21, 0x4, R2 ;  /* 0x0000000415107825 */ /* 0x002fcc00078e0202 */
[----:B------:R-:W3:Y:S01]  /*01e0*/  LDG.E.EL R16, desc[UR4][R16.64] ;  /* 0x0000000410107981 */ /* 0x000ee2000c2e1900 */
[----:B--2---:R-:W-:-:S04]  /*01f0*/  IMAD.WIDE R12, R21, 0x4, R8 ;  /* 0x00000004150c7825 */ /* 0x004fc800078e0208 */
[----:B----4-:R-:W-:Y:S01]  /*0200*/  IMAD.WIDE R28, R4, 0x4, R28 ;  /* 0x00000004041c7825 */ /* 0x010fe200078e021c */
[----:B------:R-:W2:Y:S03]  /*0210*/  LDG.E.EL R0, desc[UR4][R12.64] ;  /* 0x000000040c007981 */ /* 0x000ea6000c2e1900 */
[----:B-----5:R-:W-:-:S04]  /*0220*/  IMAD.WIDE R24, R21, 0x4, R18 ;  /* 0x0000000415187825 */ /* 0x020fc800078e0212 */
[----:B0-----:R-:W-:Y:S02]  /*0230*/  IMAD.WIDE R10, R21, 0x4, R26 ;  /* 0x00000004150a7825 */ /* 0x001fe400078e021a */
[----:B------:R0:W4:Y:S04]  /*0240*/  LDG.E.EL R25, desc[UR4][R24.64] ;  /* 0x0000000418197981 */ /* 0x000128000c2e1900 */
[----:B------:R-:W2:Y:S01]  /*0250*/  LDG.E.128 R12, desc[UR4][R28.64] ;  /* 0x000000041c0c7981 */ /* 0x000ea2000c1e1d00 */
[----:B------:R-:W-:-:S03]  /*0260*/  IMAD.WIDE R8, R23, 0x4, R8 ;  /* 0x0000000417087825 */ /* 0x000fc600078e0208 */
[----:B------:R-:W4:Y:S04]  /*0270*/  LDG.E.EL R6, desc[UR4][R10.64] ;  /* 0x000000040a067981 */ /* 0x000f28000c2e1900 */
[----:B------:R-:W5:Y:S04]  /*0280*/  LDG.E.EL R17, desc[UR4][R8.64] ;  /* 0x0000000408117981 */ /* 0x000f68000c2e1900 */
[----:B------:R1:W5:Y:S01]  /*0290*/  LDG.E.128 R8, desc[UR4][R28.64+0x800] ;  /* 0x000800041c087981 */ /* 0x000362000c1e1d00 */
[----:B------:R-:W-:-:S04]  /*02a0*/  IMAD.WIDE R18, R23, 0x4, R18 ;  /* 0x0000000417127825 */ /* 0x000fc800078e0212 */
[----:B------:R-:W-:Y:S02]  /*02b0*/  IMAD.WIDE R26, R23, 0x4, R26 ;  /* 0x00000004171a7825 */ /* 0x000fe400078e021a */
[----:B------:R-:W5:Y:S04]  /*02c0*/  LDG.E.EL R19, desc[UR4][R18.64] ;  /* 0x0000000412137981 */ /* 0x000f68000c2e1900 */
[----:B------:R0:W5:Y:S01]  /*02d0*/  LDG.E.EL R20, desc[UR4][R26.64] ;  /* 0x000000041a147981 */ /* 0x000162000c2e1900 */
[----:B---3--:R-:W-:Y:S01]  /*02e0*/  FADD R5, R5, 9.9999997473787516356e-06 ;  /* 0x3727c5ac05057421 */ /* 0x008fe20000000000 */
[----:B------:R-:W-:-:S04]  /*02f0*/  FADD R7, R7, 9.9999997473787516356e-06 ;  /* 0x3727c5ac07077421 */ /* 0x000fc80000000000 */
[----:B0-----:R-:W0:Y:S08]  /*0300*/  MUFU.SQRT R24, R7 ;  /* 0x0000000700187308 */ /* 0x001e300000002000 */
[----:B------:R-:W3:Y:S01]  /*0310*/  MUFU.SQRT R22, R5 ;  /* 0x0000000500167308 */ /* 0x000ee20000002000 */
[C---:B0-----:R-:W-:Y:S02]  /*0320*/  FSETP.GT.AND P1, PT, R24.reuse, 8.50705917302346158658e+37, PT ;  /* 0x7e8000001800780b */ /* 0x041fe40003f24000 */
[----:B------:R-:W-:-:S02]  /*0330*/  FSETP.GEU.AND P3, PT, R24, 1.175494350822287508e-38, PT ;  /* 0x008000001800780b */ /* 0x000fc40003f6e000 */
[C---:B---3--:R-:W-:Y:S02]  /*0340*/  FSETP.GT.AND P0, PT, R22.reuse, 8.50705917302346158658e+37, PT ;  /* 0x7e8000001600780b */ /* 0x048fe40003f04000 */
[----:B------:R-:W-:-:S07]  /*0350*/  FSETP.GEU.AND P2, PT, R22, 1.175494350822287508e-38, PT ;  /* 0x008000001600780b */ /* 0x000fce0003f4e000 */
[----:B------:R-:W-:Y:S01]  /*0360*/  @P1 FMUL R24, R24, 0.25 ;  /* 0x3e80000018181820 */ /* 0x000fe20000400000 */
[----:B------:R-:W-:-:S03]  /*0370*/  HFMA2.MMA R5, -RZ, RZ, 1.625, 0 ;  /* 0x3e800000ff057435 */ /* 0x000fc600000001ff */
[----:B------:R-:W-:Y:S01]  /*0380*/  @!P3 FMUL R24, R24, 16777216 ;  /* 0x4b8000001818b820 */ /* 0x000fe20000400000 */
[----:B------:R-:W-:Y:S01]  /*0390*/  @P0 FMUL R22, R22, 0.25 ;  /* 0x3e80000016160820 */ /* 0x000fe20000400000 */
[----:B-1----:R-:W-:-:S04]  /*03a0*/  FADD R28, R16, 9.9999997473787516356e-06 ;  /* 0x3727c5ac101c7421 */ /* 0x002fc80000000000 */
[----:B------:R-:W0:Y:S01]  /*03b0*/  MUFU.RCP R24, R24 ;  /* 0x0000001800187308 */ /* 0x000e220000001000 */
[----:B------:R-:W-:Y:S01]  /*03c0*/  @!P2 FMUL R22, R22, 16777216 ;  /* 0x4b8000001616a820 */ /* 0x000fe20000400000 */
[----:B------:R-:W-:-:S06]  /*03d0*/  FSEL R27, R5, 1, P1 ;  /* 0x3f800000051b7808 */ /* 0x000fcc0000800000 */
[----:B------:R-:W1:Y:S01]  /*03e0*/  MUFU.RCP R18, R22 ;  /* 0x0000001600127308 */ /* 0x000e620000001000 */
[----:B------:R-:W-:-:S07]  /*03f0*/  @!P3 FMUL R27, R27, 16777216 ;  /* 0x4b8000001b1bb820 */ /* 0x000fce0000400000 */
[----:B------:R-:W3:Y:S01]  /*0400*/  MUFU.SQRT R22, R28 ;  /* 0x0000001c00167308 */ /* 0x000ee20000002000 */
[----:B------:R-:W-:Y:S01]  /*0410*/  FSEL R7, R5, 1, P0 ;  /* 0x3f80000005077808 */ /* 0x000fe20000000000 */
[----:B0-----:R-:W-:Y:S01]  /*0420*/  FMUL R16, R24, R27 ;  /* 0x0000001b18107220 */ /* 0x001fe20000400000 */
[----:B------:R-:W-:-:S04]  /*0430*/  IMAD.WIDE R26, R23, 0x4, R2 ;  /* 0x00000004171a7825 */ /* 0x000fc800078e0202 */
[----:B------:R-:W-:Y:S01]  /*0440*/  @!P2 FMUL R7, R7, 16777216 ;  /* 0x4b8000000707a820 */ /* 0x000fe20000400000 */
[----:B------:R0:W5:Y:S01]  /*0450*/  LDG.E.EL R2, desc[UR4][R26.64] ;  /* 0x000000041a027981 */ /* 0x000162000c2e1900 */
[--C-:B--2---:R-:W-:Y:S02]  /*0460*/  FADD R12, R12, -R0.reuse ;  /* 0x800000000c0c7221 */ /* 0x104fe40000000000 */
[----:B-1----:R-:W-:Y:S01]  /*0470*/  FMUL R7, R18, R7 ;  /* 0x0000000712077220 */ /* 0x002fe20000400000 */
[C---:B---3--:R-:W-:Y:S02]  /*0480*/  FSETP.GT.AND P0, PT, R22.reuse, 8.50705917302346158658e+37, PT ;  /* 0x7e8000001600780b */ /* 0x048fe40003f04000 */
[----:B------:R-:W-:Y:S01]  /*0490*/  FSETP.GEU.AND P1, PT, R22, 1.175494350822287508e-38, PT ;  /* 0x008000001600780b */ /* 0x000fe20003f2e000 */
[--C-:B------:R-:W-:Y:S01]  /*04a0*/  FADD R18, R13, -R0.reuse ;  /* 0x800000000d127221 */ /* 0x100fe20000000000 */
[--C-:B------:R-:W-:Y:S01]  /*04b0*/  FADD R14, R14, -R0.reuse ;  /* 0x800000000e0e7221 */ /* 0x100fe20000000000 */
[----:B------:R-:W-:Y:S01]  /*04c0*/  FADD R0, R15, -R0 ;  /* 0x800000000f007221 */ /* 0x000fe20000000000 */
[C---:B------:R-:W-:Y:S01]  /*04d0*/  FMUL R12, R7.reuse, R12 ;  /* 0x0000000c070c7220 */ /* 0x040fe20000400000 */
[C---:B------:R-:W-:Y:S01]  /*04e0*/  FMUL R3, R7.reuse, R18 ;  /* 0x0000001207037220 */ /* 0x040fe20000400000 */
[C---:B------:R-:W-:Y:S01]  /*04f0*/  FMUL R13, R7.reuse, R14 ;  /* 0x0000000e070d7220 */ /* 0x040fe20000400000 */
[----:B------:R-:W-:Y:S01]  /*0500*/  FMUL R29, R7, R0 ;  /* 0x00000000071d7220 */ /* 0x000fe20000400000 */
[----:B------:R-:W1:Y:S01]  /*0510*/  LDC.64 R14, c[0x0][0x248] ;  /* 0x00009200ff0e7b82 */ /* 0x000e620000000a00 */
[----:B----4-:R-:W-:-:S02]  /*0520*/  FFMA R0, R25, R3, R6 ;  /* 0x0000000319007223 */ /* 0x010fc40000000006 */
[----:B------:R-:W-:Y:S01]  /*0530*/  @P0 FMUL R22, R22, 0.25 ;  /* 0x3e80000016160820 */ /* 0x000fe20000400000 */
[C-C-:B------:R-:W-:Y:S01]  /*0540*/  FFMA R7, R25.reuse, R12, R6.reuse ;  /* 0x0000000c19077223 */ /* 0x140fe20000000006 */
[C-C-:B------:R-:W-:Y:S01]  /*0550*/  FFMA R3, R25.reuse, R13, R6.reuse ;  /* 0x0000000d19037223 */ /* 0x140fe20000000006 */
[----:B------:R-:W-:Y:S01]  /*0560*/  FFMA R6, R25, R29, R6 ;  /* 0x0000001d19067223 */ /* 0x000fe20000000006 */
[--C-:B-----5:R-:W-:Y:S01]  /*0570*/  FADD R25, R10, -R17.reuse ;  /* 0x800000110a197221 */ /* 0x120fe20000000000 */
[----:B------:R-:W2:Y:S01]  /*0580*/  LDC.64 R12, c[0x0][0x258] ;  /* 0x00009600ff0c7b82 */ /* 0x000ea20000000a00 */
[----:B------:R-:W-:Y:S01]  /*0590*/  @!P1 FMUL R22, R22, 16777216 ;  /* 0x4b80000016169820 */ /* 0x000fe20000400000 */
[--C-:B------:R-:W-:Y:S01]  /*05a0*/  FADD R18, R11, -R17.reuse ;  /* 0x800000110b127221 */ /* 0x100fe20000000000 */
[--C-:B0-----:R-:W-:Y:S01]  /*05b0*/  FADD R27, R8, -R17.reuse ;  /* 0x80000011081b7221 */ /* 0x101fe20000000000 */
[----:B------:R-:W-:-:S04]  /*05c0*/  FADD R29, R9, -R17 ;  /* 0x80000011091d7221 */ /* 0x000fc80000000000 */
[----:B------:R-:W0:Y:S01]  /*05d0*/  LDC.64 R10, c[0x0][0x240] ;  /* 0x00009000ff0a7b82 */ /* 0x000e220000000a00 */
[----:B------:R-:W3:Y:S07]  /*05e0*/  MUFU.RCP R22, R22 ;  /* 0x0000001600167308 */ /* 0x000eee0000001000 */
[----:B------:R-:W4:Y:S01]  /*05f0*/  LDC.64 R8, c[0x0][0x260] ;  /* 0x00009800ff087b82 */ /* 0x000f220000000a00 */
[C---:B------:R-:W-:Y:S01]  /*0600*/  FMUL R17, R16.reuse, R29 ;  /* 0x0000001d10117220 */ /* 0x040fe20000400000 */
[C---:B------:R-:W-:Y:S01]  /*0610*/  FMUL R29, R16.reuse, R25 ;  /* 0x00000019101d7220 */ /* 0x040fe20000400000 */
[----:B------:R-:W-:Y:S01]  /*0620*/  FSEL R25, R5, 1, P0 ;  /* 0x3f80000005197808 */ /* 0x000fe20000000000 */
[C---:B------:R-:W-:Y:S01]  /*0630*/  FMUL R27, R16.reuse, R27 ;  /* 0x0000001b101b7220 */ /* 0x040fe20000400000 */
[----:B------:R-:W-:Y:S01]  /*0640*/  FMUL R24, R16, R18 ;  /* 0x0000001210187220 */ /* 0x000fe20000400000 */
[----:B------:R-:W-:-:S02]  /*0650*/  FFMA R17, R19, R17, R20 ;  /* 0x0000001113117223 */ /* 0x000fc40000000014 */
[----:B------:R-:W-:Y:S01]  /*0660*/  @!P1 FMUL R25, R25, 16777216 ;  /* 0x4b80000019199820 */ /* 0x000fe20000400000 */
[C-C-:B------:R-:W-:Y:S01]  /*0670*/  FFMA R16, R19.reuse, R27, R20.reuse ;  /* 0x0000001b13107223 */ /* 0x140fe20000000014 */
[----:B------:R-:W-:Y:S01]  /*0680*/  FFMA R18, R19, R29, R20 ;  /* 0x0000001d13127223 */ /* 0x000fe20000000014 */
[----:B-1----:R-:W-:-:S04]  /*0690*/  IMAD.WIDE R26, R21, 0x4, R14 ;  /* 0x00000004151a7825 */ /* 0x002fc800078e020e */
[----:B------:R-:W-:Y:S01]  /*06a0*/  FFMA R20, R19, R24, R20 ;  /* 0x0000001813147223 */ /* 0x000fe20000000014 */
[----:B---3--:R-:W-:Y:S01]  /*06b0*/  FMUL R19, R22, R25 ;  /* 0x0000001916137220 */ /* 0x008fe20000400000 */
[----:B------:R-:W-:Y:S01]  /*06c0*/  IMAD.WIDE R24, R23, 0x4, R14 ;  /* 0x0000000417187825 */ /* 0x000fe200078e020e */
[----:B------:R0:W3:Y:S03]  /*06d0*/  LDG.E.EL R22, desc[UR4][R26.64] ;  /* 0x000000041a167981 */ /* 0x0000e6000c2e1900 */
[C---:B--2---:R-:W-:Y:S02]  /*06e0*/  IMAD.WIDE R14, R21.reuse, 0x4, R12 ;  /* 0x00000004150e7825 */ /* 0x044fe400078e020c */
[----:B------:R-:W2:Y:S02]  /*06f0*/  LDG.E.EL R24, desc[UR4][R24.64] ;  /* 0x0000000418187981 */ /* 0x000ea4000c2e1900 */
[----:B----4-:R-:W-:-:S02]  /*0700*/  IMAD.WIDE R28, R21, 0x4, R8 ;  /* 0x00000004151c7825 */ /* 0x010fc400078e0208 */
[----:B------:R1:W4:Y:S02]  /*0710*/  LDG.E.EL R21, desc[UR4][R14.64] ;  /* 0x000000040e157981 */ /* 0x000324000c2e1900 */
[----:B0-----:R-:W-:Y:S02]  /*0720*/  IMAD.WIDE R26, R4, 0x4, R10 ;  /* 0x00000004041a7825 */ /* 0x001fe400078e020a */
[----:B------:R-:W4:Y:S02]  /*0730*/  LDG.E.EL R28, desc[UR4][R28.64] ;  /* 0x000000041c1c7981 */ /* 0x000f24000c2e1900 */
[C---:B-1----:R-:W-:Y:S02]  /*0740*/  IMAD.WIDE R14, R23.reuse, 0x4, R8 ;  /* 0x00000004170e7825 */ /* 0x042fe400078e0208 */
[----:B------:R-:W3:Y:S02]  /*0750*/  LDG.E.128 R8, desc[UR4][R26.64] ;  /* 0x000000041a087981 */ /* 0x000ee4000c1e1d00 */
[----:B------:R-:W-:-:S02]  /*0760*/  IMAD.WIDE R12, R23, 0x4, R12 ;  /* 0x00000004170c7825 */ /* 0x000fc400078e020c */
[----:B------:R-:W5:Y:S04]  /*0770*/  LDG.E.EL R25, desc[UR4][R14.64] ;  /* 0x000000040e197981 */ /* 0x000f68000c2e1900 */
[----:B------:R2:W5:Y:S04]  /*0780*/  LDG.E.EL R23, desc[UR4][R12.64] ;  /* 0x000000040c177981 */ /* 0x000568000c2e1900 */
[----:B------:R-:W2:Y:S01]  /*0790*/  LDG.E.128 R12, desc[UR4][R26.64+0x800] ;  /* 0x000800041a0c7981 */ /* 0x000ea2000c1e1d00 */
[----:B------:R-:W-:-:S06]  /*07a0*/  FADD R2, R2, 9.9999997473787516356e-06 ;  /* 0x3727c5ac02027421 */ /* 0x000fcc0000000000 */
[----:B------:R-:W0:Y:S02]  /*07b0*/  MUFU.SQRT R2, R2 ;  /* 0x0000000200027308 */ /* 0x000e240000002000 */
[C---:B0-----:R-:W-:Y:S02]  /*07c0*/  FSETP.GT.AND P0, PT, R2.reuse, 8.50705917302346158658e+37, PT ;  /* 0x7e8000000200780b */ /* 0x041fe40003f04000 */
[----:B------:R-:W-:-:S11]  /*07d0*/  FSETP.GEU.AND P1, PT, R2, 1.175494350822287508e-38, PT ;  /* 0x008000000200780b */ /* 0x000fd60003f2e000 */
[----:B------:R-:W-:-:S04]  /*07e0*/  @P0 FMUL R2, R2, 0.25 ;  /* 0x3e80000002020820 */ /* 0x000fc80000400000 */
[----:B------:R-:W-:-:S06]  /*07f0*/  @!P1 FMUL R2, R2, 16777216 ;  /* 0x4b80000002029820 */ /* 0x000fcc0000400000 */
[----:B------:R-:W0:Y:S01]  /*0800*/  MUFU.RCP R2, R2 ;  /* 0x0000000200027308 */ /* 0x000e220000001000 */
[----:B------:R-:W-:-:S05]  /*0810*/  FSEL R5, R5, 1, P0 ;  /* 0x3f80000005057808 */ /* 0x000fca0000000000 */
[----:B------:R-:W-:-:S04]  /*0820*/  @!P1 FMUL R5, R5, 16777216 ;  /* 0x4b80000005059820 */ /* 0x000fc80000400000 */
[----:B0-----:R-:W-:Y:S01]  /*0830*/  FMUL R5, R2, R5 ;  /* 0x0000000502057220 */ /* 0x001fe20000400000 */
[--C-:B---3--:R-:W-:Y:S01]  /*0840*/  FADD R10, R10, -R22.reuse ;  /* 0x800000160a0a7221 */ /* 0x108fe20000000000 */
[--C-:B------:R-:W-:Y:S01]  /*0850*/  FADD R8, R8, -R22.reuse ;  /* 0x8000001608087221 */ /* 0x100fe20000000000 */
[--C-:B------:R-:W-:Y:S01]  /*0860*/  FADD R9, R9, -R22.reuse ;  /* 0x8000001609097221 */ /* 0x100fe20000000000 */
[----:B------:R-:W-:Y:S01]  /*0870*/  FADD R22, R11, -R22 ;  /* 0x800000160b167221 */ /* 0x000fe20000000000 */
[C---:B------:R-:W-:Y:S02]  /*0880*/  FMUL R11, R19.reuse, R10 ;  /* 0x0000000a130b7220 */ /* 0x040fe40000400000 */
[----:B------:R-:W-:Y:S02]  /*0890*/  FMUL R9, R19, R9 ;  /* 0x0000000913097220 */ /* 0x000fe40000400000 */
[C-C-:B----4-:R-:W-:Y:S02]  /*08a0*/  FFMA R10, R21.reuse, R11, R28.reuse ;  /* 0x0000000b150a7223 */ /* 0x150fe4000000001c */
[----:B------:R-:W-:-:S03]  /*08b0*/  FFMA R9, R21, R9, R28 ;  /* 0x0000000915097223 */ /* 0x000fc6000000001c */
[----:B------:R-:W-:Y:S01]  /*08c0*/  FSETP.GEU.AND P4, PT, R3, -R10, PT ;  /* 0x8000000a0300720b */ /* 0x000fe20003f8e000 */
[----:B------:R-:W-:Y:S02]  /*08d0*/  FADD R10, R10, R3 ;  /* 0x000000030a0a7221 */ /* 0x000fe40000000000 */
[----:B------:R-:W0:Y:S01]  /*08e0*/  LDC.64 R2, c[0x0][0x210] ;  /* 0x00008400ff027b82 */ /* 0x000e220000000a00 */
[C---:B------:R-:W-:Y:S01]  /*08f0*/  FMUL R8, R19.reuse, R8 ;  /* 0x0000000813087220 */ /* 0x040fe20000400000 */
[----:B------:R-:W-:Y:S01]  /*0900*/  FSETP.GEU.AND P5, PT, R0, -R9, PT ;  /* 0x800000090000720b */ /* 0x000fe20003fae000 */
[----:B------:R-:W-:Y:S01]  /*0910*/  FMUL R19, R19, R22 ;  /* 0x0000001613137220 */ /* 0x000fe20000400000 */
[----:B------:R-:W-:Y:S01]  /*0920*/  FADD R9, R9, R0 ;  /* 0x0000000009097221 */ /* 0x000fe20000000000 */
[--C-:B--2---:R-:W-:Y:S01]  /*0930*/  FADD R12, R12, -R24.reuse ;  /* 0x800000180c0c7221 */ /* 0x104fe20000000000 */
[--C-:B------:R-:W-:Y:S01]  /*0940*/  FADD R22, R15, -R24.reuse ;  /* 0x800000180f167221 */ /* 0x100fe20000000000 */
[----:B------:R-:W-:Y:S01]  /*0950*/  FADD R0, R13, -R24 ;  /* 0x800000180d007221 */ /* 0x000fe20000000000 */
[----:B------:R-:W-:Y:S01]  /*0960*/  FFMA R8, R21, R8, R28 ;  /* 0x0000000815087223 */ /* 0x000fe2000000001c */
[----:B------:R-:W-:Y:S01]  /*0970*/  FADD R14, R14, -R24 ;  /* 0x800000180e0e7221 */ /* 0x000fe20000000000 */
[C---:B------:R-:W-:Y:S01]  /*0980*/  FMUL R12, R5.reuse, R12 ;  /* 0x0000000c050c7220 */ /* 0x040fe20000400000 */
[C---:B------:R-:W-:Y:S01]  /*0990*/  FMUL R22, R5.reuse, R22 ;  /* 0x0000001605167220 */ /* 0x040fe20000400000 */
[C---:B------:R-:W-:Y:S01]  /*09a0*/  FMUL R0, R5.reuse, R0 ;  /* 0x0000000005007220 */ /* 0x040fe20000400000 */
[----:B------:R-:W-:Y:S01]  /*09b0*/  FMUL R14, R5, R14 ;  /* 0x0000000e050e7220 */ /* 0x000fe20000400000 */
[----:B------:R-:W-:Y:S01]  /*09c0*/  FSETP.GEU.AND P6, PT, R7, -R8, PT ;  /* 0x800000080700720b */ /* 0x000fe20003fce000 */
[----:B------:R-:W-:Y:S01]  /*09d0*/  FADD R8, R8, R7 ;  /* 0x0000000708087221 */ /* 0x000fe20000000000 */
[C-C-:B-----5:R-:W-:Y:S01]  /*09e0*/  FFMA R7, R23.reuse, R22, R25.reuse ;  /* 0x0000001617077223 */ /* 0x160fe20000000019 */
[C-C-:B------:R-:W-:Y:S01]  /*09f0*/  FFMA R5, R23.reuse, R12, R25.reuse ;  /* 0x0000000c17057223 */ /* 0x140fe20000000019 */
[C-C-:B------:R-:W-:Y:S01]  /*0a00*/  FFMA R0, R23.reuse, R0, R25.reuse ;  /* 0x0000000017007223 */ /* 0x140fe20000000019 */
[----:B------:R-:W-:Y:S01]  /*0a10*/  FFMA R23, R23, R14, R25 ;  /* 0x0000000e17177223 */ /* 0x000fe20000000019 */
[----:B------:R-:W-:Y:S01]  /*0a20*/  FFMA R21, R21, R19, R28 ;  /* 0x0000001315157223 */ /* 0x000fe2000000001c */
[----:B------:R-:W-:-:S02]  /*0a30*/  FSEL R8, R8, RZ, P6 ;  /* 0x000000ff08087208 */ /* 0x000fc40003000000 */
[----:B------:R-:W-:Y:S01]  /*0a40*/  FSETP.GEU.AND P1, PT, R16, -R5, PT ;  /* 0x800000051000720b */ /* 0x000fe20003f2e000 */
[----:B------:R-:W-:Y:S01]  /*0a50*/  FADD R5, R5, R16 ;  /* 0x0000001005057221 */ /* 0x000fe20000000000 */
[----:B------:R-:W-:Y:S01]  /*0a60*/  FSETP.GEU.AND P2, PT, R20, -R7, PT ;  /* 0x800000071400720b */ /* 0x000fe20003f4e000 */
[----:B------:R-:W-:Y:S01]  /*0a70*/  FADD R11, R21, R6 ;  /* 0x00000006150b7221 */ /* 0x000fe20000000000 */
[----:B------:R-:W-:Y:S01]  /*0a80*/  FSETP.GEU.AND P0, PT, R17, -R0, PT ;  /* 0x800000001100720b */ /* 0x000fe20003f0e000 */
[----:B------:R-:W-:Y:S01]  /*0a90*/  FADD R7, R7, R20 ;  /* 0x0000001407077221 */ /* 0x000fe20000000000 */
[----:B------:R-:W-:Y:S01]  /*0aa0*/  FSETP.GEU.AND P6, PT, R18, -R23, PT ;  /* 0x800000171200720b */ /* 0x000fe20003fce000 */
[----:B------:R-:W-:Y:S01]  /*0ab0*/  FADD R0, R0, R17 ;  /* 0x0000001100007221 */ /* 0x000fe20000000000 */
[----:B------:R-:W-:Y:S01]  /*0ac0*/  FADD R18, R23, R18 ;  /* 0x0000001217127221 */ /* 0x000fe20000000000 */
[----:B------:R-:W-:Y:S01]  /*0ad0*/  FSETP.GEU.AND P3, PT, R6, -R21, PT ;  /* 0x800000150600720b */ /* 0x000fe20003f6e000 */
[----:B0-----:R-:W-:Y:S01]  /*0ae0*/  IMAD.WIDE R2, R4, 0x4, R2 ;  /* 0x0000000404027825 */ /* 0x001fe200078e0202 */
[----:B------:R-:W-:-:S02]  /*0af0*/  FSEL R4, R5, RZ, P1 ;  /* 0x000000ff05047208 */ /* 0x000fc40000800000 */
[----:B------:R-:W-:Y:S02]  /*0b00*/  FSEL R9, R9, RZ, P5 ;  /* 0x000000ff09097208 */ /* 0x000fe40002800000 */
[----:B------:R-:W-:Y:S02]  /*0b10*/  FSEL R10, R10, RZ, P4 ;  /* 0x000000ff0a0a7208 */ /* 0x000fe40002000000 */
[----:B------:R-:W-:Y:S02]  /*0b20*/  FSEL R11, R11, RZ, P3 ;  /* 0x000000ff0b0b7208 */ /* 0x000fe40001800000 */
[----:B------:R-:W-:Y:S02]  /*0b30*/  FSEL R7, R7, RZ, P2 ;  /* 0x000000ff07077208 */ /* 0x000fe40001000000 */
[----:B------:R-:W-:Y:S02]  /*0b40*/  FSEL R5, R0, RZ, P0 ;  /* 0x000000ff00057208 */ /* 0x000fe40000000000 */
[----:B------:R-:W-:Y:S01]  /*0b50*/  FSEL R6, R18, RZ, P6 ;  /* 0x000000ff12067208 */ /* 0x000fe20003000000 */
[----:B------:R-:W-:Y:S04]  /*0b60*/  STG.E.128 desc[UR4][R2.64], R8 ;  /* 0x0000000802007986 */ /* 0x000fe8000c101d04 */
[----:B------:R-:W-:Y:S01]  /*0b70*/  STG.E.128 desc[UR4][R2.64+0x800], R4 ;  /* 0x0008000402007986 */ /* 0x000fe2000c101d04 */
[----:B------:R-:W-:Y:S05]  /*0b80*/  EXIT ;  /* 0x000000000000794d */ /* 0x000fea0003800000 */
.L_x_0:
[----:B------:R-:W-:-:S00]  /*0b90*/  BRA `(.L_x_0) ;  /* 0xfffffffc00fc7947 */ /* 0x000fc0000383ffff */
[----:B------:R-:W-:-:S00]  /*0ba0*/  NOP ;  /* 0x0000000000007918 */ /* 0x000fc00000000000 */
        /* <DEDUP_REMOVED lines=13> */
.L_x_1:


//--------------------- .nv.global.init           --------------------------
	.section	.nv.global.init,"aw",@progbits
.nv.global.init:
	.type		_$_str,@object
	.size		_$_str,(_$_str_$_2 - _$_str)
_$_str:
        /*0000*/ 	.byte	0x5f, 0x5f, 0x43, 0x55, 0x44, 0x41, 0x5f, 0x46, 0x54, 0x5a, 0x00
	.type		_$_str_$_2,@object
	.size		_$_str_$_2,(.L_1 - _$_str_$_2)
_$_str_$_2:
        /*000b*/ 	.byte	0x5f, 0x5f, 0x43, 0x55, 0x44, 0x41, 0x5f, 0x50, 0x52, 0x45, 0x43, 0x5f, 0x53, 0x51, 0x52, 0x54
        /*001b*/ 	.byte	0x00
.L_1:


//--------------------- .nv.constant0.triton_poi_fused__native_batch_norm_legit_no_training_add_relu_3 --------------------------
	.section	.nv.constant0.triton_poi_fused__native_batch_norm_legit_no_training_add_relu_3,"a",@progbits
	.sectionflags	@""
	.align	4
.nv.constant0.triton_poi_fused__native_batch_norm_legit_no_training_add_relu_3:
	.zero		620
